//
// Generated by NVIDIA NVVM Compiler
//
// Compiler Build ID: CL-36424714
// Cuda compilation tools, release 13.0, V13.0.88
// Based on NVVM 20.0.0
//

.version 9.0
.target sm_100
.address_size 64

	// .globl	_Z23naive_attention_forwardPKfS0_Pfiiii
// _ZZ23naive_attention_forwardPKfS0_PfiiiiE10tile_query has been demoted
// _ZZ23naive_attention_forwardPKfS0_PfiiiiE8tile_key has been demoted

.visible .entry _Z23naive_attention_forwardPKfS0_Pfiiii(
	.param .u64 .ptr .align 1 _Z23naive_attention_forwardPKfS0_Pfiiii_param_0,
	.param .u64 .ptr .align 1 _Z23naive_attention_forwardPKfS0_Pfiiii_param_1,
	.param .u64 .ptr .align 1 _Z23naive_attention_forwardPKfS0_Pfiiii_param_2,
	.param .u32 _Z23naive_attention_forwardPKfS0_Pfiiii_param_3,
	.param .u32 _Z23naive_attention_forwardPKfS0_Pfiiii_param_4,
	.param .u32 _Z23naive_attention_forwardPKfS0_Pfiiii_param_5,
	.param .u32 _Z23naive_attention_forwardPKfS0_Pfiiii_param_6
)
{
	.reg .pred 	%p<10>;
	.reg .b32 	%r<47>;
	.reg .b32 	%f<111>;
	.reg .b64 	%rd<13>;
	// demoted variable
	.shared .align 4 .b8 _ZZ23naive_attention_forwardPKfS0_PfiiiiE10tile_query[4096];
	// demoted variable
	.shared .align 4 .b8 _ZZ23naive_attention_forwardPKfS0_PfiiiiE8tile_key[4096];
	ld.param.u64 	%rd5, [_Z23naive_attention_forwardPKfS0_Pfiiii_param_0];
	ld.param.u64 	%rd6, [_Z23naive_attention_forwardPKfS0_Pfiiii_param_1];
	ld.param.u64 	%rd7, [_Z23naive_attention_forwardPKfS0_Pfiiii_param_2];
	ld.param.u32 	%r23, [_Z23naive_attention_forwardPKfS0_Pfiiii_param_5];
	ld.param.u32 	%r24, [_Z23naive_attention_forwardPKfS0_Pfiiii_param_6];
	mov.u32 	%r42, %tid.x;
	mov.u32 	%r44, %tid.y;
	mov.u32 	%r25, %ctaid.y;
	mov.u32 	%r26, %ctaid.x;
	mov.u32 	%r27, %ctaid.z;
	shl.b32 	%r28, %r25, 5;
	add.s32 	%r3, %r28, %r44;
	shl.b32 	%r29, %r26, 5;
	add.s32 	%r4, %r29, %r42;
	mul.lo.s32 	%r5, %r23, %r27;
	setp.lt.s32 	%p1, %r24, 1;
	mov.f32 	%f110, 0f00000000;
	@%p1 bra 	$L__BB0_7;
	mul.lo.s32 	%r30, %r5, %r24;
	add.s32 	%r31, %r24, 31;
	shr.u32 	%r32, %r31, 5;
	shl.b32 	%r33, %r44, 7;
	mov.u32 	%r34, _ZZ23naive_attention_forwardPKfS0_PfiiiiE10tile_query;
	add.s32 	%r6, %r34, %r33;
	shl.b32 	%r35, %r42, 2;
	add.s32 	%r7, %r6, %r35;
	mad.lo.s32 	%r36, %r24, %r3, %r30;
	mov.u32 	%r37, _ZZ23naive_attention_forwardPKfS0_PfiiiiE8tile_key;
	add.s32 	%r9, %r37, %r35;
	add.s32 	%r8, %r9, %r33;
	mad.lo.s32 	%r38, %r24, %r4, %r30;
	neg.s32 	%r46, %r32;
	add.s32 	%r45, %r44, %r38;
	add.s32 	%r43, %r42, %r36;
	cvta.to.global.u64 	%rd1, %rd5;
	cvta.to.global.u64 	%rd2, %rd6;
	mov.f32 	%f110, 0f00000000;
$L__BB0_2:
	setp.ge.s32 	%p2, %r3, %r23;
	mul.wide.s32 	%rd8, %r45, 4;
	add.s64 	%rd3, %rd2, %rd8;
	mul.wide.s32 	%rd9, %r43, 4;
	add.s64 	%rd4, %rd1, %rd9;
	setp.ge.s32 	%p3, %r42, %r24;
	mov.f32 	%f108, 0f00000000;
	or.pred  	%p4, %p2, %p3;
	@%p4 bra 	$L__BB0_4;
	ld.global.nc.f32 	%f108, [%rd4];
$L__BB0_4:
	setp.ge.s32 	%p5, %r4, %r23;
	st.shared.f32 	[%r7], %f108;
	setp.ge.s32 	%p6, %r44, %r24;
	mov.f32 	%f109, 0f00000000;
	or.pred  	%p7, %p5, %p6;
	@%p7 bra 	$L__BB0_6;
	ld.global.nc.f32 	%f109, [%rd3];
$L__BB0_6:
	st.shared.f32 	[%r8], %f109;
	bar.sync 	0;
	ld.shared.f32 	%f12, [%r6];
	ld.shared.f32 	%f13, [%r9];
	fma.rn.f32 	%f14, %f12, %f13, %f110;
	ld.shared.f32 	%f15, [%r6+4];
	ld.shared.f32 	%f16, [%r9+128];
	fma.rn.f32 	%f17, %f15, %f16, %f14;
	ld.shared.f32 	%f18, [%r6+8];
	ld.shared.f32 	%f19, [%r9+256];
	fma.rn.f32 	%f20, %f18, %f19, %f17;
	ld.shared.f32 	%f21, [%r6+12];
	ld.shared.f32 	%f22, [%r9+384];
	fma.rn.f32 	%f23, %f21, %f22, %f20;
	ld.shared.f32 	%f24, [%r6+16];
	ld.shared.f32 	%f25, [%r9+512];
	fma.rn.f32 	%f26, %f24, %f25, %f23;
	ld.shared.f32 	%f27, [%r6+20];
	ld.shared.f32 	%f28, [%r9+640];
	fma.rn.f32 	%f29, %f27, %f28, %f26;
	ld.shared.f32 	%f30, [%r6+24];
	ld.shared.f32 	%f31, [%r9+768];
	fma.rn.f32 	%f32, %f30, %f31, %f29;
	ld.shared.f32 	%f33, [%r6+28];
	ld.shared.f32 	%f34, [%r9+896];
	fma.rn.f32 	%f35, %f33, %f34, %f32;
	ld.shared.f32 	%f36, [%r6+32];
	ld.shared.f32 	%f37, [%r9+1024];
	fma.rn.f32 	%f38, %f36, %f37, %f35;
	ld.shared.f32 	%f39, [%r6+36];
	ld.shared.f32 	%f40, [%r9+1152];
	fma.rn.f32 	%f41, %f39, %f40, %f38;
	ld.shared.f32 	%f42, [%r6+40];
	ld.shared.f32 	%f43, [%r9+1280];
	fma.rn.f32 	%f44, %f42, %f43, %f41;
	ld.shared.f32 	%f45, [%r6+44];
	ld.shared.f32 	%f46, [%r9+1408];
	fma.rn.f32 	%f47, %f45, %f46, %f44;
	ld.shared.f32 	%f48, [%r6+48];
	ld.shared.f32 	%f49, [%r9+1536];
	fma.rn.f32 	%f50, %f48, %f49, %f47;
	ld.shared.f32 	%f51, [%r6+52];
	ld.shared.f32 	%f52, [%r9+1664];
	fma.rn.f32 	%f53, %f51, %f52, %f50;
	ld.shared.f32 	%f54, [%r6+56];
	ld.shared.f32 	%f55, [%r9+1792];
	fma.rn.f32 	%f56, %f54, %f55, %f53;
	ld.shared.f32 	%f57, [%r6+60];
	ld.shared.f32 	%f58, [%r9+1920];
	fma.rn.f32 	%f59, %f57, %f58, %f56;
	ld.shared.f32 	%f60, [%r6+64];
	ld.shared.f32 	%f61, [%r9+2048];
	fma.rn.f32 	%f62, %f60, %f61, %f59;
	ld.shared.f32 	%f63, [%r6+68];
	ld.shared.f32 	%f64, [%r9+2176];
	fma.rn.f32 	%f65, %f63, %f64, %f62;
	ld.shared.f32 	%f66, [%r6+72];
	ld.shared.f32 	%f67, [%r9+2304];
	fma.rn.f32 	%f68, %f66, %f67, %f65;
	ld.shared.f32 	%f69, [%r6+76];
	ld.shared.f32 	%f70, [%r9+2432];
	fma.rn.f32 	%f71, %f69, %f70, %f68;
	ld.shared.f32 	%f72, [%r6+80];
	ld.shared.f32 	%f73, [%r9+2560];
	fma.rn.f32 	%f74, %f72, %f73, %f71;
	ld.shared.f32 	%f75, [%r6+84];
	ld.shared.f32 	%f76, [%r9+2688];
	fma.rn.f32 	%f77, %f75, %f76, %f74;
	ld.shared.f32 	%f78, [%r6+88];
	ld.shared.f32 	%f79, [%r9+2816];
	fma.rn.f32 	%f80, %f78, %f79, %f77;
	ld.shared.f32 	%f81, [%r6+92];
	ld.shared.f32 	%f82, [%r9+2944];
	fma.rn.f32 	%f83, %f81, %f82, %f80;
	ld.shared.f32 	%f84, [%r6+96];
	ld.shared.f32 	%f85, [%r9+3072];
	fma.rn.f32 	%f86, %f84, %f85, %f83;
	ld.shared.f32 	%f87, [%r6+100];
	ld.shared.f32 	%f88, [%r9+3200];
	fma.rn.f32 	%f89, %f87, %f88, %f86;
	ld.shared.f32 	%f90, [%r6+104];
	ld.shared.f32 	%f91, [%r9+3328];
	fma.rn.f32 	%f92, %f90, %f91, %f89;
	ld.shared.f32 	%f93, [%r6+108];
	ld.shared.f32 	%f94, [%r9+3456];
	fma.rn.f32 	%f95, %f93, %f94, %f92;
	ld.shared.f32 	%f96, [%r6+112];
	ld.shared.f32 	%f97, [%r9+3584];
	fma.rn.f32 	%f98, %f96, %f97, %f95;
	ld.shared.f32 	%f99, [%r6+116];
	ld.shared.f32 	%f100, [%r9+3712];
	fma.rn.f32 	%f101, %f99, %f100, %f98;
	ld.shared.f32 	%f102, [%r6+120];
	ld.shared.f32 	%f103, [%r9+3840];
	fma.rn.f32 	%f104, %f102, %f103, %f101;
	ld.shared.f32 	%f105, [%r6+124];
	ld.shared.f32 	%f106, [%r9+3968];
	fma.rn.f32 	%f110, %f105, %f106, %f104;
	bar.sync 	0;
	add.s32 	%r46, %r46, 1;
	setp.ne.s32 	%p8, %r46, 0;
	add.s32 	%r45, %r45, 32;
	add.s32 	%r44, %r44, 32;
	add.s32 	%r43, %r43, 32;
	add.s32 	%r42, %r42, 32;
	@%p8 bra 	$L__BB0_2;
$L__BB0_7:
	max.s32 	%r39, %r3, %r4;
	setp.ge.s32 	%p9, %r39, %r23;
	@%p9 bra 	$L__BB0_9;
	add.s32 	%r40, %r5, %r3;
	mad.lo.s32 	%r41, %r40, %r23, %r4;
	cvta.to.global.u64 	%rd10, %rd7;
	mul.wide.s32 	%rd11, %r41, 4;
	add.s64 	%rd12, %rd10, %rd11;
	st.global.f32 	[%rd12], %f110;
$L__BB0_9:
	ret;

}


// ===== COMPILED SASS (sm_100) =====

	.target	sm_100

	.elftype	@"ET_EXEC"


//--------------------- .note.nv.tkinfo           --------------------------
	.section	.note.nv.tkinfo,"",@"SHT_NOTE"
	.sectionflags	@"SHF_NOTE_NV_TKINFO"
	.tkinfo
        /*0018*/ 	.word	0x00000002
        /*0030*/ 	.string	""
        /*0030*/ 	.string	"ptxas"
        /*0030*/ 	.string	"Cuda compilation tools, release 13.0, V13.0.88"
        /*0030*/ 	.string	"Build cuda_13.0.r13.0/compiler.36424714_0"
        /*0030*/ 	.string	"-arch sm_100 -m 64 "



//--------------------- .note.nv.cuinfo           --------------------------
	.section	.note.nv.cuinfo,"",@"SHT_NOTE"
	.sectionflags	@"SHF_NOTE_NV_CUINFO"
        /*0018*/ 	.short	0x0002
        /*001a*/ 	.short	0x0064
        /*001c*/ 	.short	0x0082
	.zero		2


//--------------------- .nv.info                  --------------------------
	.section	.nv.info,"",@"SHT_CUDA_INFO"
	.align	4


	//----- nvinfo : EIATTR_REGCOUNT
	.align		4
        /*0000*/ 	.byte	0x04, 0x2f
        /*0002*/ 	.short	(.L_1 - .L_0)
	.align		4
.L_0:
        /*0004*/ 	.word	index@(_Z23naive_attention_forwardPKfS0_Pfiiii)
        /*0008*/ 	.word	0x00000020


	//----- nvinfo : EIATTR_FRAME_SIZE
	.align		4
.L_1:
        /*000c*/ 	.byte	0x04, 0x11
        /*000e*/ 	.short	(.L_3 - .L_2)
	.align		4
.L_2:
        /*0010*/ 	.word	index@(_Z23naive_attention_forwardPKfS0_Pfiiii)
        /*0014*/ 	.word	0x00000000


	//----- nvinfo : EIATTR_MIN_STACK_SIZE
	.align		4
.L_3:
        /*0018*/ 	.byte	0x04, 0x12
        /*001a*/ 	.short	(.L_5 - .L_4)
	.align		4
.L_4:
        /*001c*/ 	.word	index@(_Z23naive_attention_forwardPKfS0_Pfiiii)
        /*0020*/ 	.word	0x00000000
.L_5:


//--------------------- .nv.compat                --------------------------
	.section	.nv.compat,"",@"SHT_CUDA_COMPAT_INFO"
	.align	4
        /*0000*/ 	.byte	0x02, 0x09, 0x00, 0x00, 0x02, 0x02, 0x01, 0x00, 0x02, 0x05, 0x05, 0x00, 0x03, 0x07, 0x01, 0x01
        /*0010*/ 	.byte	0x02, 0x03, 0x00, 0x00, 0x02, 0x06, 0x01, 0x00, 0x04, 0x0b, 0x08, 0x00, 0x09, 0x00, 0x00, 0x00
        /*0020*/ 	.byte	0x00, 0x00, 0x00, 0x00


//--------------------- .nv.info._Z23naive_attention_forwardPKfS0_Pfiiii --------------------------
	.section	.nv.info._Z23naive_attention_forwardPKfS0_Pfiiii,"",@"SHT_CUDA_INFO"
	.sectionflags	@""
	.align	4


	//----- nvinfo : EIATTR_CUDA_API_VERSION
	.align		4
        /*0000*/ 	.byte	0x04, 0x37
        /*0002*/ 	.short	(.L_7 - .L_6)
.L_6:
        /*0004*/ 	.word	0x00000082


	//----- nvinfo : EIATTR_KPARAM_INFO
	.align		4
.L_7:
        /*0008*/ 	.byte	0x04, 0x17
        /*000a*/ 	.short	(.L_9 - .L_8)
.L_8:
        /*000c*/ 	.word	0x00000000
        /*0010*/ 	.short	0x0006
        /*0012*/ 	.short	0x0024
        /*0014*/ 	.byte	0x00, 0xf0, 0x11, 0x00


	//----- nvinfo : EIATTR_KPARAM_INFO
	.align		4
.L_9:
        /*0018*/ 	.byte	0x04, 0x17
        /*001a*/ 	.short	(.L_11 - .L_10)
.L_10:
        /*001c*/ 	.word	0x00000000
        /*0020*/ 	.short	0x0005
        /*0022*/ 	.short	0x0020
        /*0024*/ 	.byte	0x00, 0xf0, 0x11, 0x00


	//----- nvinfo : EIATTR_KPARAM_INFO
	.align		4
.L_11:
        /*0028*/ 	.byte	0x04, 0x17
        /*002a*/ 	.short	(.L_13 - .L_12)
.L_12:
        /*002c*/ 	.word	0x00000000
        /*0030*/ 	.short	0x0004
        /*0032*/ 	.short	0x001c
        /*0034*/ 	.byte	0x00, 0xf0, 0x11, 0x00


	//----- nvinfo : EIATTR_KPARAM_INFO
	.align		4
.L_13:
        /*0038*/ 	.byte	0x04, 0x17
        /*003a*/ 	.short	(.L_15 - .L_14)
.L_14:
        /*003c*/ 	.word	0x00000000
        /*0040*/ 	.short	0x0003
        /*0042*/ 	.short	0x0018
        /*0044*/ 	.byte	0x00, 0xf0, 0x11, 0x00


	//----- nvinfo : EIATTR_KPARAM_INFO
	.align		4
.L_15:
        /*0048*/ 	.byte	0x04, 0x17
        /*004a*/ 	.short	(.L_17 - .L_16)
.L_16:
        /*004c*/ 	.word	0x00000000
        /*0050*/ 	.short	0x0002
        /*0052*/ 	.short	0x0010
        /*0054*/ 	.byte	0x00, 0xf5, 0x21, 0x00


	//----- nvinfo : EIATTR_KPARAM_INFO
	.align		4
.L_17:
        /*0058*/ 	.byte	0x04, 0x17
        /*005a*/ 	.short	(.L_19 - .L_18)
.L_18:
        /*005c*/ 	.word	0x00000000
        /*0060*/ 	.short	0x0001
        /*0062*/ 	.short	0x0008
        /*0064*/ 	.byte	0x00, 0xf5, 0x21, 0x00


	//----- nvinfo : EIATTR_KPARAM_INFO
	.align		4
.L_19:
        /*0068*/ 	.byte	0x04, 0x17
        /*006a*/ 	.short	(.L_21 - .L_20)
.L_20:
        /*006c*/ 	.word	0x00000000
        /*0070*/ 	.short	0x0000
        /*0072*/ 	.short	0x0000
        /*0074*/ 	.byte	0x00, 0xf5, 0x21, 0x00


	//----- nvinfo : EIATTR_SPARSE_MMA_MASK
	.align		4
.L_21:
        /*0078*/ 	.byte	0x03, 0x50
        /*007a*/ 	.short	0x0000


	//----- nvinfo : EIATTR_MAXREG_COUNT
	.align		4
        /*007c*/ 	.byte	0x03, 0x1b
        /*007e*/ 	.short	0x00ff


	//----- nvinfo : EIATTR_NUM_BARRIERS
	.align		4
        /*0080*/ 	.byte	0x02, 0x4c
        /*0082*/ 	.byte	0x01
	.zero		1


	//----- nvinfo : EIATTR_MERCURY_ISA_VERSION
	.align		4
        /*0084*/ 	.byte	0x03, 0x5f
        /*0086*/ 	.short	0x0101


	//----- nvinfo : EIATTR_VRC_CTA_INIT_COUNT
	.align		4
        /*0088*/ 	.byte	0x02, 0x4a
	.zero		1
	.zero		1


	//----- nvinfo : EIATTR_EXIT_INSTR_OFFSETS
	.align		4
        /*008c*/ 	.byte	0x04, 0x1c
        /*008e*/ 	.short	(.L_23 - .L_22)


	//   ....[0]....
.L_22:
        /*0090*/ 	.word	0x00000830


	//   ....[1]....
        /*0094*/ 	.word	0x00000890


	//----- nvinfo : EIATTR_CBANK_PARAM_SIZE
	.align		4
.L_23:
        /*0098*/ 	.byte	0x03, 0x19
        /*009a*/ 	.short	0x0028


	//----- nvinfo : EIATTR_PARAM_CBANK
	.align		4
        /*009c*/ 	.byte	0x04, 0x0a
        /*009e*/ 	.short	(.L_25 - .L_24)
	.align		4
.L_24:
        /*00a0*/ 	.word	index@(.nv.constant0._Z23naive_attention_forwardPKfS0_Pfiiii)
        /*00a4*/ 	.short	0x0380
        /*00a6*/ 	.short	0x0028


	//----- nvinfo : EIATTR_SW_WAR
	.align		4
.L_25:
        /*00a8*/ 	.byte	0x04, 0x36
        /*00aa*/ 	.short	(.L_27 - .L_26)
.L_26:
        /*00ac*/ 	.word	0x00000008
.L_27:


//--------------------- .nv.callgraph             --------------------------
	.section	.nv.callgraph,"",@"SHT_CUDA_CALLGRAPH"
	.align	4
	.sectionentsize	8
	.align		4
        /*0000*/ 	.word	0x00000000
	.align		4
        /*0004*/ 	.word	0xffffffff
	.align		4
        /*0008*/ 	.word	0x00000000
	.align		4
        /*000c*/ 	.word	0xfffffffe
	.align		4
        /*0010*/ 	.word	0x00000000
	.align		4
        /*0014*/ 	.word	0xfffffffd
	.align		4
        /*0018*/ 	.word	0x00000000
	.align		4
        /*001c*/ 	.word	0xfffffffc


//--------------------- .text._Z23naive_attention_forwardPKfS0_Pfiiii --------------------------
	.section	.text._Z23naive_attention_forwardPKfS0_Pfiiii,"ax",@progbits
	.align	128
        .global         _Z23naive_attention_forwardPKfS0_Pfiiii
        .type           _Z23naive_attention_forwardPKfS0_Pfiiii,@function
        .size           _Z23naive_attention_forwardPKfS0_Pfiiii,(.L_x_3 - _Z23naive_attention_forwardPKfS0_Pfiiii)
        .other          _Z23naive_attention_forwardPKfS0_Pfiiii,@"STO_CUDA_ENTRY STV_DEFAULT"
_Z23naive_attention_forwardPKfS0_Pfiiii:
.text._Z23naive_attention_forwardPKfS0_Pfiiii:
[----:B------:R-:W-:Y:S01]  /*0000*/  LDC R1, c[0x0][0x37c] ;  /* 0x0000df00ff017b82 */ /* 0x000fe20000000800 */
[----:B------:R-:W0:Y:S01]  /*0010*/  S2R R17, SR_TID.Y ;  /* 0x0000000000117919 */ /* 0x000e220000002200 */
[----:B------:R-:W1:Y:S06]  /*0020*/  LDCU.64 UR10, c[0x0][0x3a0] ;  /* 0x00007400ff0a77ac */ /* 0x000e6c0008000a00 */
[----:B------:R-:W2:Y:S01]  /*0030*/  S2UR UR4, SR_CTAID.Z ;  /* 0x00000000000479c3 */ /* 0x000ea20000002700 */
[----:B------:R-:W-:Y:S01]  /*0040*/  HFMA2 R27, -RZ, RZ, 0, 0 ;  /* 0x00000000ff1b7431 */ /* 0x000fe200000001ff */
[----:B------:R-:W0:Y:S01]  /*0050*/  S2R R0, SR_CTAID.Y ;  /* 0x0000000000007919 */ /* 0x000e220000002600 */
[----:B------:R-:W3:Y:S01]  /*0060*/  LDCU.64 UR8, c[0x0][0x358] ;  /* 0x00006b00ff0877ac */ /* 0x000ee20008000a00 */
[----:B------:R-:W4:Y:S01]  /*0070*/  S2R R18, SR_TID.X ;  /* 0x0000000000127919 */ /* 0x000f220000002100 */
[----:B------:R-:W4:Y:S01]  /*0080*/  S2R R3, SR_CTAID.X ;  /* 0x0000000000037919 */ /* 0x000f220000002500 */
[----:B-1----:R-:W-:Y:S01]  /*0090*/  UISETP.GE.AND UP0, UPT, UR11, 0x1, UPT ;  /* 0x000000010b00788c */ /* 0x002fe2000bf06270 */
[----:B------:R-:W-:-:S05]  /*00a0*/  MOV R4, UR10 ;  /* 0x0000000a00047c02 */ /* 0x000fca0008000f00 */
[----:B--2---:R-:W-:Y:S01]  /*00b0*/  IMAD R19, R4, UR4, RZ ;  /* 0x0000000404137c24 */ /* 0x004fe2000f8e02ff */
[----:B0-----:R-:W-:Y:S02]  /*00c0*/  LEA R21, R0, R17, 0x5 ;  /* 0x0000001100157211 */ /* 0x001fe400078e28ff */
[----:B----4-:R-:W-:Y:S01]  /*00d0*/  LEA R20, R3, R18, 0x5 ;  /* 0x0000001203147211 */ /* 0x010fe200078e28ff */
[----:B---3--:R-:W-:Y:S06]  /*00e0*/  BRA.U !UP0, `(.L_x_0) ;  /* 0x0000000508c87547 */ /* 0x008fec000b800000 */
[----:B------:R-:W0:Y:S01]  /*00f0*/  S2UR UR7, SR_CgaCtaId ;  /* 0x00000000000779c3 */ /* 0x000e220000008800 */
[----:B------:R-:W-:Y:S01]  /*0100*/  UMOV UR5, 0x400 ;  /* 0x0000040000057882 */ /* 0x000fe20000000000 */
[----:B------:R-:W-:Y:S01]  /*0110*/  IMAD R0, R19, UR11, RZ ;  /* 0x0000000b13007c24 */ /* 0x000fe2000f8e02ff */
[----:B------:R-:W-:Y:S01]  /*0120*/  UIADD3 UR6, UPT, UPT, UR5, 0x1000, URZ ;  /* 0x0000100005067890 */ /* 0x000fe2000fffe0ff */
[----:B------:R-:W-:Y:S01]  /*0130*/  MOV R27, RZ ;  /* 0x000000ff001b7202 */ /* 0x000fe20000000f00 */
[----:B------:R-:W-:Y:S02]  /*0140*/  UIADD3 UR4, UPT, UPT, UR11, 0x1f, URZ ;  /* 0x0000001f0b047890 */ /* 0x000fe4000fffe0ff */
[--C-:B------:R-:W-:Y:S01]  /*0150*/  IMAD R7, R21, UR11, R0.reuse ;  /* 0x0000000b15077c24 */ /* 0x100fe2000f8e0200 */
[----:B------:R-:W1:Y:S01]  /*0160*/  LDC.64 R22, c[0x0][0x380] ;  /* 0x0000e000ff167b82 */ /* 0x000e620000000a00 */
[----:B------:R-:W-:Y:S01]  /*0170*/  IMAD R0, R20, UR11, R0 ;  /* 0x0000000b14007c24 */ /* 0x000fe2000f8e0200 */
[----:B------:R-:W-:-:S02]  /*0180*/  USHF.R.U32.HI UR4, URZ, 0x5, UR4 ;  /* 0x00000005ff047899 */ /* 0x000fc40008011604 */
[----:B------:R-:W-:Y:S02]  /*0190*/  IADD3 R7, PT, PT, R18, R7, RZ ;  /* 0x0000000712077210 */ /* 0x000fe40007ffe0ff */
[----:B------:R-:W-:Y:S01]  /*01a0*/  IADD3 R16, PT, PT, R17, R0, RZ ;  /* 0x0000000011107210 */ /* 0x000fe20007ffe0ff */
[----:B------:R-:W-:Y:S01]  /*01b0*/  UIADD3 UR4, UPT, UPT, -UR4, URZ, URZ ;  /* 0x000000ff04047290 */ /* 0x000fe2000fffe1ff */
[----:B------:R-:W2:Y:S08]  /*01c0*/  LDC.64 R24, c[0x0][0x388] ;  /* 0x0000e200ff187b82 */ /* 0x000eb00000000a00 */
[----:B------:R-:W3:Y:S01]  /*01d0*/  LDC.64 R4, c[0x0][0x3a0] ;  /* 0x0000e800ff047b82 */ /* 0x000ee20000000a00 */
[----:B0-----:R-:W-:-:S02]  /*01e0*/  ULEA UR5, UR7, UR5, 0x18 ;  /* 0x0000000507057291 */ /* 0x001fc4000f8ec0ff */
[----:B------:R-:W-:-:S04]  /*01f0*/  ULEA UR6, UR7, UR6, 0x18 ;  /* 0x0000000607067291 */ /* 0x000fc8000f8ec0ff */
[C---:B------:R-:W-:Y:S02]  /*0200*/  LEA R6, R17.reuse, UR5, 0x7 ;  /* 0x0000000511067c11 */ /* 0x040fe4000f8e38ff */
[C---:B------:R-:W-:Y:S02]  /*0210*/  LEA R2, R18.reuse, UR6, 0x2 ;  /* 0x0000000612027c11 */ /* 0x040fe4000f8e10ff */
[----:B------:R-:W-:Y:S02]  /*0220*/  LEA R3, R18, R6, 0x2 ;  /* 0x0000000612037211 */ /* 0x000fe400078e10ff */
[----:B------:R-:W-:-:S07]  /*0230*/  LEA R0, R17, R2, 0x7 ;  /* 0x0000000211007211 */ /* 0x000fce00078e38ff */
.L_x_1:
[-C--:B---3--:R-:W-:Y:S01]  /*0240*/  ISETP.GE.AND P1, PT, R18, R5.reuse, PT ;  /* 0x000000051200720c */ /* 0x088fe20003f26270 */
[----:B------:R-:W-:Y:S01]  /*0250*/  HFMA2 R28, -RZ, RZ, 0, 0 ;  /* 0x00000000ff1c7431 */ /* 0x000fe200000001ff */
[----:B------:R-:W-:Y:S01]  /*0260*/  ISETP.GE.AND P0, PT, R17, R5, PT ;  /* 0x000000051100720c */ /* 0x000fe20003f06270 */
[----:B-1----:R-:W-:Y:S01]  /*0270*/  IMAD.WIDE R12, R7, 0x4, R22 ;  /* 0x00000004070c7825 */ /* 0x002fe200078e0216 */
[-C--:B------:R-:W-:Y:S02]  /*0280*/  ISETP.GE.OR P1, PT, R21, R4.reuse, P1 ;  /* 0x000000041500720c */ /* 0x080fe40000f26670 */
[----:B------:R-:W-:Y:S01]  /*0290*/  ISETP.GE.OR P0, PT, R20, R4, P0 ;  /* 0x000000041400720c */ /* 0x000fe20000706670 */
[----:B--2---:R-:W-:Y:S01]  /*02a0*/  IMAD.WIDE R14, R16, 0x4, R24 ;  /* 0x00000004100e7825 */ /* 0x004fe200078e0218 */
[----:B------:R-:W-:-:S09]  /*02b0*/  MOV R26, RZ ;  /* 0x000000ff001a7202 */ /* 0x000fd20000000f00 */
[----:B------:R-:W2:Y:S04]  /*02c0*/  @!P1 LDG.E.CONSTANT R26, desc[UR8][R12.64] ;  /* 0x000000080c1a9981 */ /* 0x000ea8000c1e9900 */
[----:B------:R-:W3:Y:S01]  /*02d0*/  @!P0 LDG.E.CONSTANT R28, desc[UR8][R14.64] ;  /* 0x000000080e1c8981 */ /* 0x000ee2000c1e9900 */
[----:B------:R-:W-:Y:S01]  /*02e0*/  UIADD3 UR4, UPT, UPT, UR4, 0x1, URZ ;  /* 0x0000000104047890 */ /* 0x000fe2000fffe0ff */
[----:B------:R-:W-:Y:S02]  /*02f0*/  IADD3 R16, PT, PT, R16, 0x20, RZ ;  /* 0x0000002010107810 */ /* 0x000fe40007ffe0ff */
[----:B------:R-:W-:Y:S01]  /*0300*/  IADD3 R17, PT, PT, R17, 0x20, RZ ;  /* 0x0000002011117810 */ /* 0x000fe20007ffe0ff */
[----:B------:R-:W-:Y:S01]  /*0310*/  UISETP.NE.AND UP0, UPT, UR4, URZ, UPT ;  /* 0x000000ff0400728c */ /* 0x000fe2000bf05270 */
[----:B------:R-:W-:-:S02]  /*0320*/  IADD3 R7, PT, PT, R7, 0x20, RZ ;  /* 0x0000002007077810 */ /* 0x000fc40007ffe0ff */
[----:B------:R-:W-:Y:S01]  /*0330*/  IADD3 R18, PT, PT, R18, 0x20, RZ ;  /* 0x0000002012127810 */ /* 0x000fe20007ffe0ff */
[----:B--2---:R-:W-:Y:S04]  /*0340*/  STS [R3], R26 ;  /* 0x0000001a03007388 */ /* 0x004fe80000000800 */
[----:B---3--:R-:W-:Y:S01]  /*0350*/  STS [R0], R28 ;  /* 0x0000001c00007388 */ /* 0x008fe20000000800 */
[----:B------:R-:W-:Y:S06]  /*0360*/  BAR.SYNC.DEFER_BLOCKING 0x0 ;  /* 0x0000000000007b1d */ /* 0x000fec0000010000 */
[----:B------:R-:W-:Y:S04]  /*0370*/  LDS R12, [R2] ;  /* 0x00000000020c7984 */ /* 0x000fe80000000800 */
[----:B------:R-:W0:Y:S04]  /*0380*/  LDS.128 R8, [R6] ;  /* 0x0000000006087984 */ /* 0x000e280000000c00 */
[----:B------:R-:W1:Y:S04]  /*0390*/  LDS R14, [R2+0x80] ;  /* 0x00008000020e7984 */ /* 0x000e680000000800 */
[----:B------:R-:W2:Y:S01]  /*03a0*/  LDS R29, [R2+0x100] ;  /* 0x00010000021d7984 */ /* 0x000ea20000000800 */
[----:B0-----:R-:W-:-:S03]  /*03b0*/  FFMA R27, R8, R12, R27 ;  /* 0x0000000c081b7223 */ /* 0x001fc6000000001b */
[----:B------:R-:W0:Y:S01]  /*03c0*/  LDS R8, [R2+0x180] ;  /* 0x0001800002087984 */ /* 0x000e220000000800 */
[----:B-1----:R-:W-:-:S03]  /*03d0*/  FFMA R12, R14, R9, R27 ;  /* 0x000000090e0c7223 */ /* 0x002fc6000000001b */
[----:B------:R-:W-:Y:S01]  /*03e0*/  LDS R9, [R2+0x200] ;  /* 0x0002000002097984 */ /* 0x000fe20000000800 */
[----:B--2---:R-:W-:-:S03]  /*03f0*/  FFMA R29, R29, R10, R12 ;  /* 0x0000000a1d1d7223 */ /* 0x004fc6000000000c */
[----:B------:R-:W1:Y:S04]  /*0400*/  LDS.128 R12, [R6+0x10] ;  /* 0x00001000060c7984 */ /* 0x000e680000000c00 */
[----:B------:R-:W2:Y:S01]  /*0410*/  LDS R27, [R2+0x280] ;  /* 0x00028000021b7984 */ /* 0x000ea20000000800 */
[----:B0-----:R-:W-:-:S03]  /*0420*/  FFMA R11, R8, R11, R29 ;  /* 0x0000000b080b7223 */ /* 0x001fc6000000001d */
[----:B------:R-:W0:Y:S01]  /*0430*/  LDS R8, [R2+0x300] ;  /* 0x0003000002087984 */ /* 0x000e220000000800 */
[----:B-1----:R-:W-:-:S03]  /*0440*/  FFMA R12, R12, R9, R11 ;  /* 0x000000090c0c7223 */ /* 0x002fc6000000000b */
[----:B------:R-:W1:Y:S01]  /*0450*/  LDS R9, [R2+0x380] ;  /* 0x0003800002097984 */ /* 0x000e620000000800 */
[----:B--2---:R-:W-:-:S03]  /*0460*/  FFMA R13, R27, R13, R12 ;  /* 0x0000000d1b0d7223 */ /* 0x004fc6000000000c */
[----:B------:R-:W-:Y:S04]  /*0470*/  LDS R12, [R2+0x400] ;  /* 0x00040000020c7984 */ /* 0x000fe80000000800 */
[----:B------:R-:W-:Y:S01]  /*0480*/  LDS R27, [R2+0x480] ;  /* 0x00048000021b7984 */ /* 0x000fe20000000800 */
[----:B0-----:R-:W-:-:S03]  /*0490*/  FFMA R8, R8, R14, R13 ;  /* 0x0000000e08087223 */ /* 0x001fc6000000000d */
[----:B------:R-:W-:Y:S01]  /*04a0*/  LDS R13, [R2+0x500] ;  /* 0x00050000020d7984 */ /* 0x000fe20000000800 */
[----:B-1----:R-:W-:-:S03]  /*04b0*/  FFMA R15, R9, R15, R8 ;  /* 0x0000000f090f7223 */ /* 0x002fc60000000008 */
[----:B------:R-:W0:Y:S02]  /*04c0*/  LDS.128 R8, [R6+0x20] ;  /* 0x0000200006087984 */ /* 0x000e240000000c00 */
[----:B0-----:R-:W-:Y:S02]  /*04d0*/  FFMA R12, R8, R12, R15 ;  /* 0x0000000c080c7223 */ /* 0x001fe4000000000f */
[----:B------:R-:W0:Y:S02]  /*04e0*/  LDS R8, [R2+0x580] ;  /* 0x0005800002087984 */ /* 0x000e240000000800 */
[----:B------:R-:W-:Y:S02]  /*04f0*/  FFMA R12, R27, R9, R12 ;  /* 0x000000091b0c7223 */ /* 0x000fe4000000000c */
[----:B------:R-:W-:Y:S02]  /*0500*/  LDS R9, [R2+0x600] ;  /* 0x0006000002097984 */ /* 0x000fe40000000800 */
[----:B------:R-:W-:-:S02]  /*0510*/  FFMA R27, R13, R10, R12 ;  /* 0x0000000a0d1b7223 */ /* 0x000fc4000000000c */
[----:B------:R-:W1:Y:S02]  /*0520*/  LDS.128 R12, [R6+0x30] ;  /* 0x00003000060c7984 */ /* 0x000e640000000c00 */
[----:B0-----:R-:W-:Y:S02]  /*0530*/  FFMA R11, R8, R11, R27 ;  /* 0x0000000b080b7223 */ /* 0x001fe4000000001b */
[----:B------:R-:W0:Y:S04]  /*0540*/  LDS R27, [R2+0x680] ;  /* 0x00068000021b7984 */ /* 0x000e280000000800 */
[----:B------:R-:W2:Y:S01]  /*0550*/  LDS R8, [R2+0x700] ;  /* 0x0007000002087984 */ /* 0x000ea20000000800 */
[----:B-1----:R-:W-:-:S03]  /*0560*/  FFMA R12, R12, R9, R11 ;  /* 0x000000090c0c7223 */ /* 0x002fc6000000000b */
[----:B------:R-:W1:Y:S01]  /*0570*/  LDS R9, [R2+0x780] ;  /* 0x0007800002097984 */ /* 0x000e620000000800 */
[----:B0-----:R-:W-:-:S03]  /*0580*/  FFMA R13, R27, R13, R12 ;  /* 0x0000000d1b0d7223 */ /* 0x001fc6000000000c */
[----:B------:R-:W-:Y:S01]  /*0590*/  LDS R12, [R2+0x800] ;  /* 0x00080000020c7984 */ /* 0x000fe20000000800 */
[----:B--2---:R-:W-:-:S03]  /*05a0*/  FFMA R8, R8, R14, R13 ;  /* 0x0000000e08087223 */ /* 0x004fc6000000000d */
[----:B------:R-:W-:Y:S01]  /*05b0*/  LDS R27, [R2+0x880] ;  /* 0x00088000021b7984 */ /* 0x000fe20000000800 */
[----:B-1----:R-:W-:-:S03]  /*05c0*/  FFMA R15, R9, R15, R8 ;  /* 0x0000000f090f7223 */ /* 0x002fc60000000008 */
[----:B------:R-:W0:Y:S04]  /*05d0*/  LDS.128 R8, [R6+0x40] ;  /* 0x0000400006087984 */ /* 0x000e280000000c00 */
[----:B------:R-:W1:Y:S01]  /*05e0*/  LDS R13, [R2+0x900] ;  /* 0x00090000020d7984 */ /* 0x000e620000000800 */
[----:B0-----:R-:W-:-:S03]  /*05f0*/  FFMA R12, R8, R12, R15 ;  /* 0x0000000c080c7223 */ /* 0x001fc6000000000f */
[----:B------:R-:W0:Y:S01]  /*0600*/  LDS R8, [R2+0x980] ;  /* 0x0009800002087984 */ /* 0x000e220000000800 */
[----:B------:R-:W-:-:S03]  /*0610*/  FFMA R12, R27, R9, R12 ;  /* 0x000000091b0c7223 */ /* 0x000fc6000000000c */
[----:B------:R-:W-:Y:S01]  /*0620*/  LDS R9, [R2+0xa00] ;  /* 0x000a000002097984 */ /* 0x000fe20000000800 */
[----:B-1----:R-:W-:-:S03]  /*0630*/  FFMA R27, R13, R10, R12 ;  /* 0x0000000a0d1b7223 */ /* 0x002fc6000000000c */
[----:B------:R-:W1:Y:S01]  /*0640*/  LDS.128 R12, [R6+0x50] ;  /* 0x00005000060c7984 */ /* 0x000e620000000c00 */
[----:B0-----:R-:W-:-:S03]  /*0650*/  FFMA R11, R8, R11, R27 ;  /* 0x0000000b080b7223 */ /* 0x001fc6000000001b */
        /* <DEDUP_REMOVED lines=22> */
[----:B0-----:R-:W-:-:S04]  /*07c0*/  FFMA R13, R27, R13, R12 ;  /* 0x0000000d1b0d7223 */ /* 0x001fc8000000000c */
[----:B--2---:R-:W-:-:S04]  /*07d0*/  FFMA R8, R8, R14, R13 ;  /* 0x0000000e08087223 */ /* 0x004fc8000000000d */
[----:B-1----:R-:W-:Y:S01]  /*07e0*/  FFMA R27, R9, R15, R8 ;  /* 0x0000000f091b7223 */ /* 0x002fe20000000008 */
[----:B------:R-:W-:Y:S06]  /*07f0*/  BAR.SYNC.DEFER_BLOCKING 0x0 ;  /* 0x0000000000007b1d */ /* 0x000fec0000010000 */
[----:B------:R-:W-:Y:S05]  /*0800*/  BRA.U UP0, `(.L_x_1) ;  /* 0xfffffff9008c7547 */ /* 0x000fea000b83ffff */
.L_x_0:
[----:B------:R-:W-:-:S04]  /*0810*/  VIMNMX R3, PT, PT, R21, R20, !PT ;  /* 0x0000001415037248 */ /* 0x000fc80007fe0100 */
[----:B------:R-:W-:-:S13]  /*0820*/  ISETP.GE.AND P0, PT, R3, R4, PT ;  /* 0x000000040300720c */ /* 0x000fda0003f06270 */
[----:B------:R-:W-:Y:S05]  /*0830*/  @P0 EXIT ;  /* 0x000000000000094d */ /* 0x000fea0003800000 */
[----:B------:R-:W0:Y:S01]  /*0840*/  LDC.64 R2, c[0x0][0x390] ;  /* 0x0000e400ff027b82 */ /* 0x000e220000000a00 */
[----:B------:R-:W-:-:S05]  /*0850*/  IADD3 R19, PT, PT, R21, R19, RZ ;  /* 0x0000001315137210 */ /* 0x000fca0007ffe0ff */
[----:B------:R-:W-:-:S04]  /*0860*/  IMAD R19, R19, R4, R20 ;  /* 0x0000000413137224 */ /* 0x000fc800078e0214 */
[----:B0-----:R-:W-:-:S05]  /*0870*/  IMAD.WIDE R2, R19, 0x4, R2 ;  /* 0x0000000413027825 */ /* 0x001fca00078e0202 */
[----:B------:R-:W-:Y:S01]  /*0880*/  STG.E desc[UR8][R2.64], R27 ;  /* 0x0000001b02007986 */ /* 0x000fe2000c101908 */
[----:B------:R-:W-:Y:S05]  /*0890*/  EXIT ;  /* 0x000000000000794d */ /* 0x000fea0003800000 */
.L_x_2:
[----:B------:R-:W-:-:S00]  /*08a0*/  BRA `(.L_x_2) ;  /* 0xfffffffc00fc7947 */ /* 0x000fc0000383ffff */
[----:B------:R-:W-:-:S00]  /*08b0*/  NOP ;  /* 0x0000000000007918 */ /* 0x000fc00000000000 */
        /* <DEDUP_REMOVED lines=12> */
.L_x_3:


//--------------------- .nv.shared._Z23naive_attention_forwardPKfS0_Pfiiii --------------------------
	.section	.nv.shared._Z23naive_attention_forwardPKfS0_Pfiiii,"aw",@nobits
	.sectionflags	@""
	.align	4
.nv.shared._Z23naive_attention_forwardPKfS0_Pfiiii:
	.zero		9216


//--------------------- .nv.shared.reserved.0     --------------------------
	.section	.nv.shared.reserved.0,"aw",@nobits
	.weak		__nv_reservedSMEM_offset_0_alias
	.size		__nv_reservedSMEM_offset_0_alias, 0, 64
	.other		__nv_reservedSMEM_offset_0_alias,@"STO_CUDA_RESERVED_SHARED STV_DEFAULT"
__nv_reservedSMEM_offset_0_alias:
	.zero		0
	.zero		64


//--------------------- .nv.constant0._Z23naive_attention_forwardPKfS0_Pfiiii --------------------------
	.section	.nv.constant0._Z23naive_attention_forwardPKfS0_Pfiiii,"a",@progbits
	.sectionflags	@""
	.align	4
.nv.constant0._Z23naive_attention_forwardPKfS0_Pfiiii:
	.zero		936


//--------------------- SYMBOLS --------------------------

	.type		.nv.reservedSmem.offset0,@object
	.size		.nv.reservedSmem.offset0,0x4
	.type		.nv.reservedSmem.cap,@object
	.size		.nv.reservedSmem.cap,0x4
